//
// Generated by NVIDIA NVVM Compiler
//
// Compiler Build ID: CL-36424714
// Cuda compilation tools, release 13.0, V13.0.88
// Based on NVVM 20.0.0
//

.version 9.0
.target sm_100
.address_size 64

	// .globl	_Z23rgb_to_grayscale_kernelPhS_ii

.visible .entry _Z23rgb_to_grayscale_kernelPhS_ii(
	.param .u64 .ptr .align 1 _Z23rgb_to_grayscale_kernelPhS_ii_param_0,
	.param .u64 .ptr .align 1 _Z23rgb_to_grayscale_kernelPhS_ii_param_1,
	.param .u32 _Z23rgb_to_grayscale_kernelPhS_ii_param_2,
	.param .u32 _Z23rgb_to_grayscale_kernelPhS_ii_param_3
)
{
	.reg .pred 	%p<4>;
	.reg .b16 	%rs<4>;
	.reg .b32 	%r<16>;
	.reg .b32 	%f<7>;
	.reg .b64 	%rd<9>;

	ld.param.u64 	%rd1, [_Z23rgb_to_grayscale_kernelPhS_ii_param_0];
	ld.param.u64 	%rd2, [_Z23rgb_to_grayscale_kernelPhS_ii_param_1];
	ld.param.u32 	%r3, [_Z23rgb_to_grayscale_kernelPhS_ii_param_2];
	ld.param.u32 	%r4, [_Z23rgb_to_grayscale_kernelPhS_ii_param_3];
	mov.u32 	%r6, %ctaid.x;
	mov.u32 	%r7, %ntid.x;
	mov.u32 	%r8, %tid.x;
	mad.lo.s32 	%r1, %r6, %r7, %r8;
	mov.u32 	%r9, %ctaid.y;
	mov.u32 	%r10, %ntid.y;
	mov.u32 	%r11, %tid.y;
	mad.lo.s32 	%r12, %r9, %r10, %r11;
	setp.ge.s32 	%p1, %r1, %r3;
	setp.ge.s32 	%p2, %r12, %r4;
	or.pred  	%p3, %p1, %p2;
	@%p3 bra 	$L__BB0_2;
	cvta.to.global.u64 	%rd3, %rd2;
	cvta.to.global.u64 	%rd4, %rd1;
	mad.lo.s32 	%r13, %r3, %r12, %r1;
	mul.lo.s32 	%r14, %r13, 3;
	cvt.s64.s32 	%rd5, %r14;
	add.s64 	%rd6, %rd3, %rd5;
	ld.global.u8 	%rs1, [%rd6];
	ld.global.u8 	%rs2, [%rd6+1];
	ld.global.u8 	%rs3, [%rd6+2];
	cvt.rn.f32.u16 	%f1, %rs1;
	cvt.rn.f32.u16 	%f2, %rs2;
	mul.f32 	%f3, %f2, 0f3F3851EC;
	fma.rn.f32 	%f4, %f1, 0f3E570A3D, %f3;
	cvt.rn.f32.u16 	%f5, %rs3;
	fma.rn.f32 	%f6, %f5, 0f3D8F5C29, %f4;
	cvt.rzi.u32.f32 	%r15, %f6;
	cvt.s64.s32 	%rd7, %r13;
	add.s64 	%rd8, %rd4, %rd7;
	st.global.u8 	[%rd8], %r15;
$L__BB0_2:
	ret;

}


// ===== COMPILED SASS (sm_100) =====

	.target	sm_100

	.elftype	@"ET_EXEC"


//--------------------- .note.nv.tkinfo           --------------------------
	.section	.note.nv.tkinfo,"",@"SHT_NOTE"
	.sectionflags	@"SHF_NOTE_NV_TKINFO"
	.tkinfo
        /*0018*/ 	.word	0x00000002
        /*0030*/ 	.string	""
        /*0030*/ 	.string	"ptxas"
        /*0030*/ 	.string	"Cuda compilation tools, release 13.0, V13.0.88"
        /*0030*/ 	.string	"Build cuda_13.0.r13.0/compiler.36424714_0"
        /*0030*/ 	.string	"-arch sm_100 -m 64 "



//--------------------- .note.nv.cuinfo           --------------------------
	.section	.note.nv.cuinfo,"",@"SHT_NOTE"
	.sectionflags	@"SHF_NOTE_NV_CUINFO"
        /*0018*/ 	.short	0x0002
        /*001a*/ 	.short	0x0064
        /*001c*/ 	.short	0x0082
	.zero		2


//--------------------- .nv.info                  --------------------------
	.section	.nv.info,"",@"SHT_CUDA_INFO"
	.align	4


	//----- nvinfo : EIATTR_REGCOUNT
	.align		4
        /*0000*/ 	.byte	0x04, 0x2f
        /*0002*/ 	.short	(.L_1 - .L_0)
	.align		4
.L_0:
        /*0004*/ 	.word	index@(_Z23rgb_to_grayscale_kernelPhS_ii)
        /*0008*/ 	.word	0x0000000a


	//----- nvinfo : EIATTR_FRAME_SIZE
	.align		4
.L_1:
        /*000c*/ 	.byte	0x04, 0x11
        /*000e*/ 	.short	(.L_3 - .L_2)
	.align		4
.L_2:
        /*0010*/ 	.word	index@(_Z23rgb_to_grayscale_kernelPhS_ii)
        /*0014*/ 	.word	0x00000000


	//----- nvinfo : EIATTR_MIN_STACK_SIZE
	.align		4
.L_3:
        /*0018*/ 	.byte	0x04, 0x12
        /*001a*/ 	.short	(.L_5 - .L_4)
	.align		4
.L_4:
        /*001c*/ 	.word	index@(_Z23rgb_to_grayscale_kernelPhS_ii)
        /*0020*/ 	.word	0x00000000
.L_5:


//--------------------- .nv.compat                --------------------------
	.section	.nv.compat,"",@"SHT_CUDA_COMPAT_INFO"
	.align	4
        /*0000*/ 	.byte	0x02, 0x09, 0x00, 0x00, 0x02, 0x02, 0x01, 0x00, 0x02, 0x05, 0x05, 0x00, 0x03, 0x07, 0x01, 0x01
        /*0010*/ 	.byte	0x02, 0x03, 0x00, 0x00, 0x02, 0x06, 0x01, 0x00, 0x04, 0x0b, 0x08, 0x00, 0x09, 0x00, 0x00, 0x00
        /*0020*/ 	.byte	0x00, 0x00, 0x00, 0x00


//--------------------- .nv.info._Z23rgb_to_grayscale_kernelPhS_ii --------------------------
	.section	.nv.info._Z23rgb_to_grayscale_kernelPhS_ii,"",@"SHT_CUDA_INFO"
	.sectionflags	@""
	.align	4


	//----- nvinfo : EIATTR_CUDA_API_VERSION
	.align		4
        /*0000*/ 	.byte	0x04, 0x37
        /*0002*/ 	.short	(.L_7 - .L_6)
.L_6:
        /*0004*/ 	.word	0x00000082


	//----- nvinfo : EIATTR_KPARAM_INFO
	.align		4
.L_7:
        /*0008*/ 	.byte	0x04, 0x17
        /*000a*/ 	.short	(.L_9 - .L_8)
.L_8:
        /*000c*/ 	.word	0x00000000
        /*0010*/ 	.short	0x0003
        /*0012*/ 	.short	0x0014
        /*0014*/ 	.byte	0x00, 0xf0, 0x11, 0x00


	//----- nvinfo : EIATTR_KPARAM_INFO
	.align		4
.L_9:
        /*0018*/ 	.byte	0x04, 0x17
        /*001a*/ 	.short	(.L_11 - .L_10)
.L_10:
        /*001c*/ 	.word	0x00000000
        /*0020*/ 	.short	0x0002
        /*0022*/ 	.short	0x0010
        /*0024*/ 	.byte	0x00, 0xf0, 0x11, 0x00


	//----- nvinfo : EIATTR_KPARAM_INFO
	.align		4
.L_11:
        /*0028*/ 	.byte	0x04, 0x17
        /*002a*/ 	.short	(.L_13 - .L_12)
.L_12:
        /*002c*/ 	.word	0x00000000
        /*0030*/ 	.short	0x0001
        /*0032*/ 	.short	0x0008
        /*0034*/ 	.byte	0x00, 0xf5, 0x21, 0x00


	//----- nvinfo : EIATTR_KPARAM_INFO
	.align		4
.L_13:
        /*0038*/ 	.byte	0x04, 0x17
        /*003a*/ 	.short	(.L_15 - .L_14)
.L_14:
        /*003c*/ 	.word	0x00000000
        /*0040*/ 	.short	0x0000
        /*0042*/ 	.short	0x0000
        /*0044*/ 	.byte	0x00, 0xf5, 0x21, 0x00


	//----- nvinfo : EIATTR_SPARSE_MMA_MASK
	.align		4
.L_15:
        /*0048*/ 	.byte	0x03, 0x50
        /*004a*/ 	.short	0x0000


	//----- nvinfo : EIATTR_MAXREG_COUNT
	.align		4
        /*004c*/ 	.byte	0x03, 0x1b
        /*004e*/ 	.short	0x00ff


	//----- nvinfo : EIATTR_MERCURY_ISA_VERSION
	.align		4
        /*0050*/ 	.byte	0x03, 0x5f
        /*0052*/ 	.short	0x0101


	//----- nvinfo : EIATTR_VRC_CTA_INIT_COUNT
	.align		4
        /*0054*/ 	.byte	0x02, 0x4a
	.zero		1
	.zero		1


	//----- nvinfo : EIATTR_EXIT_INSTR_OFFSETS
	.align		4
        /*0058*/ 	.byte	0x04, 0x1c
        /*005a*/ 	.short	(.L_17 - .L_16)


	//   ....[0]....
.L_16:
        /*005c*/ 	.word	0x000000c0


	//   ....[1]....
        /*0060*/ 	.word	0x00000200


	//----- nvinfo : EIATTR_CBANK_PARAM_SIZE
	.align		4
.L_17:
        /*0064*/ 	.byte	0x03, 0x19
        /*0066*/ 	.short	0x0018


	//----- nvinfo : EIATTR_PARAM_CBANK
	.align		4
        /*0068*/ 	.byte	0x04, 0x0a
        /*006a*/ 	.short	(.L_19 - .L_18)
	.align		4
.L_18:
        /*006c*/ 	.word	index@(.nv.constant0._Z23rgb_to_grayscale_kernelPhS_ii)
        /*0070*/ 	.short	0x0380
        /*0072*/ 	.short	0x0018


	//----- nvinfo : EIATTR_SW_WAR
	.align		4
.L_19:
        /*0074*/ 	.byte	0x04, 0x36
        /*0076*/ 	.short	(.L_21 - .L_20)
.L_20:
        /*0078*/ 	.word	0x00000008
.L_21:


//--------------------- .nv.callgraph             --------------------------
	.section	.nv.callgraph,"",@"SHT_CUDA_CALLGRAPH"
	.align	4
	.sectionentsize	8
	.align		4
        /*0000*/ 	.word	0x00000000
	.align		4
        /*0004*/ 	.word	0xffffffff
	.align		4
        /*0008*/ 	.word	0x00000000
	.align		4
        /*000c*/ 	.word	0xfffffffe
	.align		4
        /*0010*/ 	.word	0x00000000
	.align		4
        /*0014*/ 	.word	0xfffffffd
	.align		4
        /*0018*/ 	.word	0x00000000
	.align		4
        /*001c*/ 	.word	0xfffffffc


//--------------------- .text._Z23rgb_to_grayscale_kernelPhS_ii --------------------------
	.section	.text._Z23rgb_to_grayscale_kernelPhS_ii,"ax",@progbits
	.align	128
        .global         _Z23rgb_to_grayscale_kernelPhS_ii
        .type           _Z23rgb_to_grayscale_kernelPhS_ii,@function
        .size           _Z23rgb_to_grayscale_kernelPhS_ii,(.L_x_1 - _Z23rgb_to_grayscale_kernelPhS_ii)
        .other          _Z23rgb_to_grayscale_kernelPhS_ii,@"STO_CUDA_ENTRY STV_DEFAULT"
_Z23rgb_to_grayscale_kernelPhS_ii:
.text._Z23rgb_to_grayscale_kernelPhS_ii:
[----:B------:R-:W-:Y:S01]  /*0000*/  LDC R1, c[0x0][0x37c] ;  /* 0x0000df00ff017b82 */ /* 0x000fe20000000800 */
[----:B------:R-:W0:Y:S07]  /*0010*/  S2R R2, SR_TID.Y ;  /* 0x0000000000027919 */ /* 0x000e2e0000002200 */
[----:B------:R-:W1:Y:S01]  /*0020*/  LDC R0, c[0x0][0x360] ;  /* 0x0000d800ff007b82 */ /* 0x000e620000000800 */
[----:B------:R-:W2:Y:S01]  /*0030*/  LDCU.64 UR6, c[0x0][0x390] ;  /* 0x00007200ff0677ac */ /* 0x000ea20008000a00 */
[----:B------:R-:W1:Y:S06]  /*0040*/  S2R R5, SR_TID.X ;  /* 0x0000000000057919 */ /* 0x000e6c0000002100 */
[----:B------:R-:W0:Y:S08]  /*0050*/  S2UR UR5, SR_CTAID.Y ;  /* 0x00000000000579c3 */ /* 0x000e300000002600 */
[----:B------:R-:W0:Y:S08]  /*0060*/  LDC R3, c[0x0][0x364] ;  /* 0x0000d900ff037b82 */ /* 0x000e300000000800 */
[----:B------:R-:W1:Y:S01]  /*0070*/  S2UR UR4, SR_CTAID.X ;  /* 0x00000000000479c3 */ /* 0x000e620000002500 */
[----:B0-----:R-:W-:-:S05]  /*0080*/  IMAD R3, R3, UR5, R2 ;  /* 0x0000000503037c24 */ /* 0x001fca000f8e0202 */
[----:B--2---:R-:W-:Y:S01]  /*0090*/  ISETP.GE.AND P0, PT, R3, UR7, PT ;  /* 0x0000000703007c0c */ /* 0x004fe2000bf06270 */
[----:B-1----:R-:W-:-:S05]  /*00a0*/  IMAD R0, R0, UR4, R5 ;  /* 0x0000000400007c24 */ /* 0x002fca000f8e0205 */
[----:B------:R-:W-:-:S13]  /*00b0*/  ISETP.GE.OR P0, PT, R0, UR6, P0 ;  /* 0x0000000600007c0c */ /* 0x000fda0008706670 */
[----:B------:R-:W-:Y:S05]  /*00c0*/  @P0 EXIT ;  /* 0x000000000000094d */ /* 0x000fea0003800000 */
[----:B------:R-:W0:Y:S01]  /*00d0*/  LDCU.128 UR8, c[0x0][0x380] ;  /* 0x00007000ff0877ac */ /* 0x000e220008000c00 */
[----:B------:R-:W-:Y:S01]  /*00e0*/  IMAD R0, R3, UR6, R0 ;  /* 0x0000000603007c24 */ /* 0x000fe2000f8e0200 */
[----:B------:R-:W1:Y:S03]  /*00f0*/  LDCU.64 UR4, c[0x0][0x358] ;  /* 0x00006b00ff0477ac */ /* 0x000e660008000a00 */
[----:B------:R-:W-:-:S05]  /*0100*/  IMAD R3, R0, 0x3, RZ ;  /* 0x0000000300037824 */ /* 0x000fca00078e02ff */
[----:B0-----:R-:W-:-:S04]  /*0110*/  IADD3 R2, P0, PT, R3, UR10, RZ ;  /* 0x0000000a03027c10 */ /* 0x001fc8000ff1e0ff */
[----:B------:R-:W-:-:S05]  /*0120*/  LEA.HI.X.SX32 R3, R3, UR11, 0x1, P0 ;  /* 0x0000000b03037c11 */ /* 0x000fca00080f0eff */
[----:B-1----:R-:W2:Y:S04]  /*0130*/  LDG.E.U8 R5, desc[UR4][R2.64+0x1] ;  /* 0x0000010402057981 */ /* 0x002ea8000c1e1100 */
[----:B------:R-:W3:Y:S04]  /*0140*/  LDG.E.U8 R4, desc[UR4][R2.64] ;  /* 0x0000000402047981 */ /* 0x000ee8000c1e1100 */
[----:B------:R-:W4:Y:S01]  /*0150*/  LDG.E.U8 R6, desc[UR4][R2.64+0x2] ;  /* 0x0000020402067981 */ /* 0x000f22000c1e1100 */
[----:B--2---:R-:W-:Y:S02]  /*0160*/  I2FP.F32.U32 R5, R5 ;  /* 0x0000000500057245 */ /* 0x004fe40000201000 */
[----:B---3--:R-:W-:-:S03]  /*0170*/  I2FP.F32.U32 R4, R4 ;  /* 0x0000000400047245 */ /* 0x008fc60000201000 */
[----:B------:R-:W-:Y:S01]  /*0180*/  FMUL R5, R5, 0.72000002861022949219 ;  /* 0x3f3851ec05057820 */ /* 0x000fe20000400000 */
[----:B----4-:R-:W-:-:S03]  /*0190*/  I2FP.F32.U32 R7, R6 ;  /* 0x0000000600077245 */ /* 0x010fc60000201000 */
[----:B------:R-:W-:-:S04]  /*01a0*/  FFMA R4, R4, 0.20999999344348907471, R5 ;  /* 0x3e570a3d04047823 */ /* 0x000fc80000000005 */
[----:B------:R-:W-:Y:S01]  /*01b0*/  FFMA R7, R7, 0.070000000298023223877, R4 ;  /* 0x3d8f5c2907077823 */ /* 0x000fe20000000004 */
[----:B------:R-:W-:-:S04]  /*01c0*/  IADD3 R4, P0, PT, R0, UR8, RZ ;  /* 0x0000000800047c10 */ /* 0x000fc8000ff1e0ff */
[----:B------:R-:W-:Y:S01]  /*01d0*/  LEA.HI.X.SX32 R5, R0, UR9, 0x1, P0 ;  /* 0x0000000900057c11 */ /* 0x000fe200080f0eff */
[----:B------:R-:W0:Y:S04]  /*01e0*/  F2I.U32.TRUNC.NTZ R7, R7 ;  /* 0x0000000700077305 */ /* 0x000e28000020f000 */
[----:B0-----:R-:W-:Y:S01]  /*01f0*/  STG.E.U8 desc[UR4][R4.64], R7 ;  /* 0x0000000704007986 */ /* 0x001fe2000c101104 */
[----:B------:R-:W-:Y:S05]  /*0200*/  EXIT ;  /* 0x000000000000794d */ /* 0x000fea0003800000 */
.L_x_0:
[----:B------:R-:W-:-:S00]  /*0210*/  BRA `(.L_x_0) ;  /* 0xfffffffc00fc7947 */ /* 0x000fc0000383ffff */
[----:B------:R-:W-:-:S00]  /*0220*/  NOP ;  /* 0x0000000000007918 */ /* 0x000fc00000000000 */
        /* <DEDUP_REMOVED lines=13> */
.L_x_1:


//--------------------- .nv.shared.reserved.0     --------------------------
	.section	.nv.shared.reserved.0,"aw",@nobits
	.weak		__nv_reservedSMEM_offset_0_alias
	.size		__nv_reservedSMEM_offset_0_alias, 0, 64
	.other		__nv_reservedSMEM_offset_0_alias,@"STO_CUDA_RESERVED_SHARED STV_DEFAULT"
__nv_reservedSMEM_offset_0_alias:
	.zero		0
	.zero		64


//--------------------- .nv.constant0._Z23rgb_to_grayscale_kernelPhS_ii --------------------------
	.section	.nv.constant0._Z23rgb_to_grayscale_kernelPhS_ii,"a",@progbits
	.sectionflags	@""
	.align	4
.nv.constant0._Z23rgb_to_grayscale_kernelPhS_ii:
	.zero		920


//--------------------- SYMBOLS --------------------------

	.type		.nv.reservedSmem.offset0,@object
	.size		.nv.reservedSmem.offset0,0x4
